//
// Generated by NVIDIA NVVM Compiler
//
// Compiler Build ID: CL-36424714
// Cuda compilation tools, release 13.0, V13.0.88
// Based on NVVM 20.0.0
//

.version 9.0
.target sm_100
.address_size 64

	// .globl	_Z14calc_histogramPcPjjf

.visible .entry _Z14calc_histogramPcPjjf(
	.param .u64 .ptr .align 1 _Z14calc_histogramPcPjjf_param_0,
	.param .u64 .ptr .align 1 _Z14calc_histogramPcPjjf_param_1,
	.param .u32 _Z14calc_histogramPcPjjf_param_2,
	.param .f32 _Z14calc_histogramPcPjjf_param_3
)
{
	.reg .pred 	%p<45>;
	.reg .b16 	%rs<7>;
	.reg .b32 	%r<199>;
	.reg .b32 	%f<6>;
	.reg .b64 	%rd<13>;

	ld.param.u64 	%rd6, [_Z14calc_histogramPcPjjf_param_0];
	ld.param.u64 	%rd5, [_Z14calc_histogramPcPjjf_param_1];
	ld.param.u32 	%r101, [_Z14calc_histogramPcPjjf_param_2];
	ld.param.f32 	%f1, [_Z14calc_histogramPcPjjf_param_3];
	cvta.to.global.u64 	%rd1, %rd6;
	mov.u32 	%r102, %ctaid.x;
	mov.u32 	%r103, %ntid.x;
	mov.u32 	%r104, %tid.x;
	mad.lo.s32 	%r105, %r102, %r103, %r104;
	cvt.rn.f32.u32 	%f2, %r105;
	mul.f32 	%f3, %f1, %f2;
	cvt.rzi.u32.f32 	%r178, %f3;
	cvt.rn.f32.u32 	%f4, %r178;
	add.f32 	%f5, %f1, %f4;
	cvt.rzi.u32.f32 	%r106, %f5;
	min.u32 	%r2, %r101, %r106;
	setp.le.u32 	%p1, %r2, %r178;
	mov.b32 	%r79, 0;
	mov.u32 	%r159, %r79;
	mov.u32 	%r160, %r79;
	mov.u32 	%r161, %r79;
	mov.u32 	%r162, %r79;
	mov.u32 	%r163, %r79;
	mov.u32 	%r164, %r79;
	mov.u32 	%r165, %r79;
	mov.u32 	%r166, %r79;
	mov.u32 	%r167, %r79;
	@%p1 bra 	$L__BB0_71;
	sub.s32 	%r3, %r2, %r178;
	add.s32 	%r109, %r178, 1;
	setp.eq.s32 	%p2, %r2, %r109;
	mov.b32 	%r167, 0;
	mov.u32 	%r166, %r167;
	mov.u32 	%r165, %r167;
	mov.u32 	%r164, %r167;
	mov.u32 	%r163, %r167;
	mov.u32 	%r162, %r167;
	mov.u32 	%r161, %r167;
	mov.u32 	%r160, %r167;
	mov.u32 	%r159, %r167;
	mov.u32 	%r79, %r167;
	@%p2 bra 	$L__BB0_48;
	cvt.u64.u32 	%rd7, %r178;
	add.s64 	%rd8, %rd7, %rd1;
	add.s64 	%rd12, %rd8, 1;
	and.b32  	%r111, %r3, -2;
	neg.s32 	%r136, %r111;
	mov.b32 	%r167, 0;
$L__BB0_3:
	ld.global.u8 	%rs4, [%rd12+-1];
	setp.gt.s16 	%p3, %rs4, 51;
	@%p3 bra 	$L__BB0_11;
	setp.gt.s16 	%p10, %rs4, 49;
	@%p10 bra 	$L__BB0_8;
	setp.eq.s16 	%p13, %rs4, 48;
	@%p13 bra 	$L__BB0_19;
	setp.eq.s16 	%p14, %rs4, 49;
	@%p14 bra 	$L__BB0_7;
	bra.uni 	$L__BB0_24;
$L__BB0_7:
	add.s32 	%r166, %r166, 1;
	bra.uni 	$L__BB0_25;
$L__BB0_8:
	setp.eq.s16 	%p11, %rs4, 50;
	@%p11 bra 	$L__BB0_20;
	setp.eq.s16 	%p12, %rs4, 51;
	@%p12 bra 	$L__BB0_10;
	bra.uni 	$L__BB0_24;
$L__BB0_10:
	add.s32 	%r164, %r164, 1;
	bra.uni 	$L__BB0_25;
$L__BB0_11:
	setp.gt.s16 	%p4, %rs4, 53;
	@%p4 bra 	$L__BB0_15;
	setp.eq.s16 	%p8, %rs4, 52;
	@%p8 bra 	$L__BB0_21;
	setp.eq.s16 	%p9, %rs4, 53;
	@%p9 bra 	$L__BB0_14;
	bra.uni 	$L__BB0_24;
$L__BB0_14:
	add.s32 	%r162, %r162, 1;
	bra.uni 	$L__BB0_25;
$L__BB0_15:
	setp.eq.s16 	%p5, %rs4, 54;
	@%p5 bra 	$L__BB0_22;
	setp.eq.s16 	%p6, %rs4, 55;
	@%p6 bra 	$L__BB0_23;
	setp.eq.s16 	%p7, %rs4, 56;
	@%p7 bra 	$L__BB0_18;
	bra.uni 	$L__BB0_24;
$L__BB0_18:
	add.s32 	%r159, %r159, 1;
	bra.uni 	$L__BB0_25;
$L__BB0_19:
	add.s32 	%r167, %r167, 1;
	bra.uni 	$L__BB0_25;
$L__BB0_20:
	add.s32 	%r165, %r165, 1;
	bra.uni 	$L__BB0_25;
$L__BB0_21:
	add.s32 	%r163, %r163, 1;
	bra.uni 	$L__BB0_25;
$L__BB0_22:
	add.s32 	%r161, %r161, 1;
	bra.uni 	$L__BB0_25;
$L__BB0_23:
	add.s32 	%r160, %r160, 1;
	bra.uni 	$L__BB0_25;
$L__BB0_24:
	setp.eq.s16 	%p15, %rs4, 57;
	selp.u32 	%r112, 1, 0, %p15;
	add.s32 	%r79, %r79, %r112;
$L__BB0_25:
	ld.global.u8 	%rs5, [%rd12];
	setp.gt.s16 	%p16, %rs5, 51;
	@%p16 bra 	$L__BB0_33;
	setp.gt.s16 	%p23, %rs5, 49;
	@%p23 bra 	$L__BB0_30;
	setp.eq.s16 	%p26, %rs5, 48;
	@%p26 bra 	$L__BB0_46;
	setp.eq.s16 	%p27, %rs5, 49;
	@%p27 bra 	$L__BB0_29;
	bra.uni 	$L__BB0_40;
$L__BB0_29:
	add.s32 	%r166, %r166, 1;
	bra.uni 	$L__BB0_47;
$L__BB0_30:
	setp.eq.s16 	%p24, %rs5, 50;
	@%p24 bra 	$L__BB0_45;
	setp.eq.s16 	%p25, %rs5, 51;
	@%p25 bra 	$L__BB0_32;
	bra.uni 	$L__BB0_40;
$L__BB0_32:
	add.s32 	%r164, %r164, 1;
	bra.uni 	$L__BB0_47;
$L__BB0_33:
	setp.gt.s16 	%p17, %rs5, 53;
	@%p17 bra 	$L__BB0_37;
	setp.eq.s16 	%p21, %rs5, 52;
	@%p21 bra 	$L__BB0_44;
	setp.eq.s16 	%p22, %rs5, 53;
	@%p22 bra 	$L__BB0_36;
	bra.uni 	$L__BB0_40;
$L__BB0_36:
	add.s32 	%r162, %r162, 1;
	bra.uni 	$L__BB0_47;
$L__BB0_37:
	setp.eq.s16 	%p18, %rs5, 54;
	@%p18 bra 	$L__BB0_43;
	setp.eq.s16 	%p19, %rs5, 55;
	@%p19 bra 	$L__BB0_42;
	setp.eq.s16 	%p20, %rs5, 56;
	@%p20 bra 	$L__BB0_41;
$L__BB0_40:
	setp.eq.s16 	%p28, %rs5, 57;
	selp.u32 	%r113, 1, 0, %p28;
	add.s32 	%r79, %r79, %r113;
	bra.uni 	$L__BB0_47;
$L__BB0_41:
	add.s32 	%r159, %r159, 1;
	bra.uni 	$L__BB0_47;
$L__BB0_42:
	add.s32 	%r160, %r160, 1;
	bra.uni 	$L__BB0_47;
$L__BB0_43:
	add.s32 	%r161, %r161, 1;
	bra.uni 	$L__BB0_47;
$L__BB0_44:
	add.s32 	%r163, %r163, 1;
	bra.uni 	$L__BB0_47;
$L__BB0_45:
	add.s32 	%r165, %r165, 1;
	bra.uni 	$L__BB0_47;
$L__BB0_46:
	add.s32 	%r167, %r167, 1;
$L__BB0_47:
	add.s32 	%r178, %r178, 2;
	add.s64 	%rd12, %rd12, 2;
	add.s32 	%r136, %r136, 2;
	setp.ne.s32 	%p29, %r136, 0;
	@%p29 bra 	$L__BB0_3;
$L__BB0_48:
	and.b32  	%r114, %r3, 1;
	setp.eq.b32 	%p30, %r114, 1;
	not.pred 	%p31, %p30;
	@%p31 bra 	$L__BB0_71;
	cvt.u64.u32 	%rd9, %r178;
	add.s64 	%rd10, %rd1, %rd9;
	ld.global.u8 	%rs6, [%rd10];
	setp.gt.s16 	%p32, %rs6, 51;
	@%p32 bra 	$L__BB0_57;
	setp.gt.s16 	%p39, %rs6, 49;
	@%p39 bra 	$L__BB0_54;
	setp.eq.s16 	%p42, %rs6, 48;
	@%p42 bra 	$L__BB0_70;
	setp.eq.s16 	%p43, %rs6, 49;
	@%p43 bra 	$L__BB0_53;
	bra.uni 	$L__BB0_64;
$L__BB0_53:
	add.s32 	%r166, %r166, 1;
	bra.uni 	$L__BB0_71;
$L__BB0_54:
	setp.eq.s16 	%p40, %rs6, 50;
	@%p40 bra 	$L__BB0_69;
	setp.eq.s16 	%p41, %rs6, 51;
	@%p41 bra 	$L__BB0_56;
	bra.uni 	$L__BB0_64;
$L__BB0_56:
	add.s32 	%r164, %r164, 1;
	bra.uni 	$L__BB0_71;
$L__BB0_57:
	setp.gt.s16 	%p33, %rs6, 53;
	@%p33 bra 	$L__BB0_61;
	setp.eq.s16 	%p37, %rs6, 52;
	@%p37 bra 	$L__BB0_68;
	setp.eq.s16 	%p38, %rs6, 53;
	@%p38 bra 	$L__BB0_60;
	bra.uni 	$L__BB0_64;
$L__BB0_60:
	add.s32 	%r162, %r162, 1;
	bra.uni 	$L__BB0_71;
$L__BB0_61:
	setp.eq.s16 	%p34, %rs6, 54;
	@%p34 bra 	$L__BB0_67;
	setp.eq.s16 	%p35, %rs6, 55;
	@%p35 bra 	$L__BB0_66;
	setp.eq.s16 	%p36, %rs6, 56;
	@%p36 bra 	$L__BB0_65;
$L__BB0_64:
	setp.eq.s16 	%p44, %rs6, 57;
	selp.u32 	%r115, 1, 0, %p44;
	add.s32 	%r79, %r79, %r115;
	bra.uni 	$L__BB0_71;
$L__BB0_65:
	add.s32 	%r159, %r159, 1;
	bra.uni 	$L__BB0_71;
$L__BB0_66:
	add.s32 	%r160, %r160, 1;
	bra.uni 	$L__BB0_71;
$L__BB0_67:
	add.s32 	%r161, %r161, 1;
	bra.uni 	$L__BB0_71;
$L__BB0_68:
	add.s32 	%r163, %r163, 1;
	bra.uni 	$L__BB0_71;
$L__BB0_69:
	add.s32 	%r165, %r165, 1;
	bra.uni 	$L__BB0_71;
$L__BB0_70:
	add.s32 	%r167, %r167, 1;
$L__BB0_71:
	cvta.to.global.u64 	%rd11, %rd5;
	ld.global.u32 	%r116, [%rd11];
	add.s32 	%r117, %r116, %r167;
	st.global.u32 	[%rd11], %r117;
	ld.global.u32 	%r118, [%rd11+4];
	add.s32 	%r119, %r118, %r166;
	st.global.u32 	[%rd11+4], %r119;
	ld.global.u32 	%r120, [%rd11+8];
	add.s32 	%r121, %r120, %r165;
	st.global.u32 	[%rd11+8], %r121;
	ld.global.u32 	%r122, [%rd11+12];
	add.s32 	%r123, %r122, %r164;
	st.global.u32 	[%rd11+12], %r123;
	ld.global.u32 	%r124, [%rd11+16];
	add.s32 	%r125, %r124, %r163;
	st.global.u32 	[%rd11+16], %r125;
	ld.global.u32 	%r126, [%rd11+20];
	add.s32 	%r127, %r126, %r162;
	st.global.u32 	[%rd11+20], %r127;
	ld.global.u32 	%r128, [%rd11+24];
	add.s32 	%r129, %r128, %r161;
	st.global.u32 	[%rd11+24], %r129;
	ld.global.u32 	%r130, [%rd11+28];
	add.s32 	%r131, %r130, %r160;
	st.global.u32 	[%rd11+28], %r131;
	ld.global.u32 	%r132, [%rd11+32];
	add.s32 	%r133, %r132, %r159;
	st.global.u32 	[%rd11+32], %r133;
	ld.global.u32 	%r134, [%rd11+36];
	add.s32 	%r135, %r134, %r79;
	st.global.u32 	[%rd11+36], %r135;
	ret;

}


// ===== COMPILED SASS (sm_100) =====

	.target	sm_100

	.elftype	@"ET_EXEC"


//--------------------- .note.nv.tkinfo           --------------------------
	.section	.note.nv.tkinfo,"",@"SHT_NOTE"
	.sectionflags	@"SHF_NOTE_NV_TKINFO"
	.tkinfo
        /*0018*/ 	.word	0x00000002
        /*0030*/ 	.string	""
        /*0030*/ 	.string	"ptxas"
        /*0030*/ 	.string	"Cuda compilation tools, release 13.0, V13.0.88"
        /*0030*/ 	.string	"Build cuda_13.0.r13.0/compiler.36424714_0"
        /*0030*/ 	.string	"-arch sm_100 -m 64 "



//--------------------- .note.nv.cuinfo           --------------------------
	.section	.note.nv.cuinfo,"",@"SHT_NOTE"
	.sectionflags	@"SHF_NOTE_NV_CUINFO"
        /*0018*/ 	.short	0x0002
        /*001a*/ 	.short	0x0064
        /*001c*/ 	.short	0x0082
	.zero		2


//--------------------- .nv.info                  --------------------------
	.section	.nv.info,"",@"SHT_CUDA_INFO"
	.align	4


	//----- nvinfo : EIATTR_REGCOUNT
	.align		4
        /*0000*/ 	.byte	0x04, 0x2f
        /*0002*/ 	.short	(.L_1 - .L_0)
	.align		4
.L_0:
        /*0004*/ 	.word	index@(_Z14calc_histogramPcPjjf)
        /*0008*/ 	.word	0x0000001a


	//----- nvinfo : EIATTR_FRAME_SIZE
	.align		4
.L_1:
        /*000c*/ 	.byte	0x04, 0x11
        /*000e*/ 	.short	(.L_3 - .L_2)
	.align		4
.L_2:
        /*0010*/ 	.word	index@(_Z14calc_histogramPcPjjf)
        /*0014*/ 	.word	0x00000000


	//----- nvinfo : EIATTR_MIN_STACK_SIZE
	.align		4
.L_3:
        /*0018*/ 	.byte	0x04, 0x12
        /*001a*/ 	.short	(.L_5 - .L_4)
	.align		4
.L_4:
        /*001c*/ 	.word	index@(_Z14calc_histogramPcPjjf)
        /*0020*/ 	.word	0x00000000
.L_5:


//--------------------- .nv.compat                --------------------------
	.section	.nv.compat,"",@"SHT_CUDA_COMPAT_INFO"
	.align	4
        /*0000*/ 	.byte	0x02, 0x09, 0x00, 0x00, 0x02, 0x02, 0x01, 0x00, 0x02, 0x05, 0x05, 0x00, 0x03, 0x07, 0x01, 0x01
        /*0010*/ 	.byte	0x02, 0x03, 0x00, 0x00, 0x02, 0x06, 0x01, 0x00, 0x04, 0x0b, 0x08, 0x00, 0x09, 0x00, 0x00, 0x00
        /*0020*/ 	.byte	0x00, 0x00, 0x00, 0x00


//--------------------- .nv.info._Z14calc_histogramPcPjjf --------------------------
	.section	.nv.info._Z14calc_histogramPcPjjf,"",@"SHT_CUDA_INFO"
	.sectionflags	@""
	.align	4


	//----- nvinfo : EIATTR_CUDA_API_VERSION
	.align		4
        /*0000*/ 	.byte	0x04, 0x37
        /*0002*/ 	.short	(.L_7 - .L_6)
.L_6:
        /*0004*/ 	.word	0x00000082


	//----- nvinfo : EIATTR_KPARAM_INFO
	.align		4
.L_7:
        /*0008*/ 	.byte	0x04, 0x17
        /*000a*/ 	.short	(.L_9 - .L_8)
.L_8:
        /*000c*/ 	.word	0x00000000
        /*0010*/ 	.short	0x0003
        /*0012*/ 	.short	0x0014
        /*0014*/ 	.byte	0x00, 0xf0, 0x11, 0x00


	//----- nvinfo : EIATTR_KPARAM_INFO
	.align		4
.L_9:
        /*0018*/ 	.byte	0x04, 0x17
        /*001a*/ 	.short	(.L_11 - .L_10)
.L_10:
        /*001c*/ 	.word	0x00000000
        /*0020*/ 	.short	0x0002
        /*0022*/ 	.short	0x0010
        /*0024*/ 	.byte	0x00, 0xf0, 0x11, 0x00


	//----- nvinfo : EIATTR_KPARAM_INFO
	.align		4
.L_11:
        /*0028*/ 	.byte	0x04, 0x17
        /*002a*/ 	.short	(.L_13 - .L_12)
.L_12:
        /*002c*/ 	.word	0x00000000
        /*0030*/ 	.short	0x0001
        /*0032*/ 	.short	0x0008
        /*0034*/ 	.byte	0x00, 0xf5, 0x21, 0x00


	//----- nvinfo : EIATTR_KPARAM_INFO
	.align		4
.L_13:
        /*0038*/ 	.byte	0x04, 0x17
        /*003a*/ 	.short	(.L_15 - .L_14)
.L_14:
        /*003c*/ 	.word	0x00000000
        /*0040*/ 	.short	0x0000
        /*0042*/ 	.short	0x0000
        /*0044*/ 	.byte	0x00, 0xf5, 0x21, 0x00


	//----- nvinfo : EIATTR_SPARSE_MMA_MASK
	.align		4
.L_15:
        /*0048*/ 	.byte	0x03, 0x50
        /*004a*/ 	.short	0x0000


	//----- nvinfo : EIATTR_MAXREG_COUNT
	.align		4
        /*004c*/ 	.byte	0x03, 0x1b
        /*004e*/ 	.short	0x00ff


	//----- nvinfo : EIATTR_MERCURY_ISA_VERSION
	.align		4
        /*0050*/ 	.byte	0x03, 0x5f
        /*0052*/ 	.short	0x0101


	//----- nvinfo : EIATTR_VRC_CTA_INIT_COUNT
	.align		4
        /*0054*/ 	.byte	0x02, 0x4a
	.zero		1
	.zero		1


	//----- nvinfo : EIATTR_EXIT_INSTR_OFFSETS
	.align		4
        /*0058*/ 	.byte	0x04, 0x1c
        /*005a*/ 	.short	(.L_17 - .L_16)


	//   ....[0]....
.L_16:
        /*005c*/ 	.word	0x00000ef0


	//----- nvinfo : EIATTR_CRS_STACK_SIZE
	.align		4
.L_17:
        /*0060*/ 	.byte	0x04, 0x1e
        /*0062*/ 	.short	(.L_19 - .L_18)
.L_18:
        /*0064*/ 	.word	0x00000000


	//----- nvinfo : EIATTR_CBANK_PARAM_SIZE
	.align		4
.L_19:
        /*0068*/ 	.byte	0x03, 0x19
        /*006a*/ 	.short	0x0018


	//----- nvinfo : EIATTR_PARAM_CBANK
	.align		4
        /*006c*/ 	.byte	0x04, 0x0a
        /*006e*/ 	.short	(.L_21 - .L_20)
	.align		4
.L_20:
        /*0070*/ 	.word	index@(.nv.constant0._Z14calc_histogramPcPjjf)
        /*0074*/ 	.short	0x0380
        /*0076*/ 	.short	0x0018


	//----- nvinfo : EIATTR_SW_WAR
	.align		4
.L_21:
        /*0078*/ 	.byte	0x04, 0x36
        /*007a*/ 	.short	(.L_23 - .L_22)
.L_22:
        /*007c*/ 	.word	0x00000008
.L_23:


//--------------------- .nv.callgraph             --------------------------
	.section	.nv.callgraph,"",@"SHT_CUDA_CALLGRAPH"
	.align	4
	.sectionentsize	8
	.align		4
        /*0000*/ 	.word	0x00000000
	.align		4
        /*0004*/ 	.word	0xffffffff
	.align		4
        /*0008*/ 	.word	0x00000000
	.align		4
        /*000c*/ 	.word	0xfffffffe
	.align		4
        /*0010*/ 	.word	0x00000000
	.align		4
        /*0014*/ 	.word	0xfffffffd
	.align		4
        /*0018*/ 	.word	0x00000000
	.align		4
        /*001c*/ 	.word	0xfffffffc


//--------------------- .text._Z14calc_histogramPcPjjf --------------------------
	.section	.text._Z14calc_histogramPcPjjf,"ax",@progbits
	.align	128
        .global         _Z14calc_histogramPcPjjf
        .type           _Z14calc_histogramPcPjjf,@function
        .size           _Z14calc_histogramPcPjjf,(.L_x_40 - _Z14calc_histogramPcPjjf)
        .other          _Z14calc_histogramPcPjjf,@"STO_CUDA_ENTRY STV_DEFAULT"
_Z14calc_histogramPcPjjf:
.text._Z14calc_histogramPcPjjf:
[----:B------:R-:W-:Y:S01]  /*0000*/  LDC R1, c[0x0][0x37c] ;  /* 0x0000df00ff017b82 */ /* 0x000fe20000000800 */
[----:B------:R-:W0:Y:S07]  /*0010*/  S2R R3, SR_TID.X ;  /* 0x0000000000037919 */ /* 0x000e2e0000002100 */
[----:B------:R-:W0:Y:S01]  /*0020*/  S2UR UR4, SR_CTAID.X ;  /* 0x00000000000479c3 */ /* 0x000e220000002500 */
[----:B------:R-:W1:Y:S01]  /*0030*/  LDCU.64 UR6, c[0x0][0x390] ;  /* 0x00007200ff0677ac */ /* 0x000e620008000a00 */
[----:B------:R-:W-:Y:S01]  /*0040*/  BSSY.RECONVERGENT B1, `(.L_x_0) ;  /* 0x00000cb000017945 */ /* 0x000fe20003800200 */
[----:B------:R-:W-:-:S02]  /*0050*/  CS2R R6, SRZ ;  /* 0x0000000000067805 */ /* 0x000fc4000001ff00 */
[----:B------:R-:W-:Y:S01]  /*0060*/  CS2R R8, SRZ ;  /* 0x0000000000087805 */ /* 0x000fe2000001ff00 */
[----:B------:R-:W-:Y:S02]  /*0070*/  IMAD.MOV.U32 R10, RZ, RZ, RZ ;  /* 0x000000ffff0a7224 */ /* 0x000fe400078e00ff */
[----:B------:R-:W-:Y:S01]  /*0080*/  IMAD.MOV.U32 R12, RZ, RZ, RZ ;  /* 0x000000ffff0c7224 */ /* 0x000fe200078e00ff */
[----:B------:R-:W0:Y:S01]  /*0090*/  LDC R0, c[0x0][0x360] ;  /* 0x0000d800ff007b82 */ /* 0x000e220000000800 */
[----:B------:R-:W-:Y:S02]  /*00a0*/  IMAD.MOV.U32 R15, RZ, RZ, RZ ;  /* 0x000000ffff0f7224 */ /* 0x000fe400078e00ff */
[----:B0-----:R-:W-:Y:S01]  /*00b0*/  IMAD R0, R0, UR4, R3 ;  /* 0x0000000400007c24 */ /* 0x001fe2000f8e0203 */
[----:B------:R-:W0:Y:S01]  /*00c0*/  LDCU.64 UR4, c[0x0][0x358] ;  /* 0x00006b00ff0477ac */ /* 0x000e220008000a00 */
[----:B------:R-:W-:-:S03]  /*00d0*/  CS2R R2, SRZ ;  /* 0x0000000000027805 */ /* 0x000fc6000001ff00 */
[----:B------:R-:W-:-:S05]  /*00e0*/  I2FP.F32.U32 R0, R0 ;  /* 0x0000000000007245 */ /* 0x000fca0000201000 */
[----:B-1----:R-:W-:-:S06]  /*00f0*/  FMUL R4, R0, UR7 ;  /* 0x0000000700047c20 */ /* 0x002fcc0008400000 */
[----:B------:R-:W1:Y:S02]  /*0100*/  F2I.U32.TRUNC.NTZ R4, R4 ;  /* 0x0000000400047305 */ /* 0x000e64000020f000 */
[----:B-1----:R-:W-:-:S05]  /*0110*/  I2FP.F32.U32 R0, R4 ;  /* 0x0000000400007245 */ /* 0x002fca0000201000 */
[----:B------:R-:W-:Y:S01]  /*0120*/  FADD R5, R0, UR7 ;  /* 0x0000000700057e21 */ /* 0x000fe20008000000 */
[----:B------:R-:W-:-:S05]  /*0130*/  IMAD.MOV.U32 R0, RZ, RZ, RZ ;  /* 0x000000ffff007224 */ /* 0x000fca00078e00ff */
[----:B------:R-:W1:Y:S02]  /*0140*/  F2I.U32.TRUNC.NTZ R5, R5 ;  /* 0x0000000500057305 */ /* 0x000e64000020f000 */
[----:B-1----:R-:W-:-:S04]  /*0150*/  VIMNMX.U32 R11, PT, PT, R5, UR6, PT ;  /* 0x00000006050b7c48 */ /* 0x002fc8000bfe0000 */
[----:B------:R-:W-:-:S13]  /*0160*/  ISETP.GT.U32.AND P0, PT, R11, R4, PT ;  /* 0x000000040b00720c */ /* 0x000fda0003f04070 */
[----:B0-----:R-:W-:Y:S05]  /*0170*/  @!P0 BRA `(.L_x_1) ;  /* 0x0000000800dc8947 */ /* 0x001fea0003800000 */
[----:B------:R-:W-:Y:S01]  /*0180*/  VIADD R0, R4, 0x1 ;  /* 0x0000000104007836 */ /* 0x000fe20000000000 */
[----:B------:R-:W-:Y:S01]  /*0190*/  BSSY.RECONVERGENT B0, `(.L_x_2) ;  /* 0x000007a000007945 */ /* 0x000fe20003800200 */
[----:B------:R-:W-:Y:S02]  /*01a0*/  HFMA2 R14, -RZ, RZ, 0, 0 ;  /* 0x00000000ff0e7431 */ /* 0x000fe400000001ff */
[----:B------:R-:W-:Y:S01]  /*01b0*/  IMAD.MOV.U32 R5, RZ, RZ, RZ ;  /* 0x000000ffff057224 */ /* 0x000fe200078e00ff */
[----:B------:R-:W-:Y:S02]  /*01c0*/  CS2R R12, SRZ ;  /* 0x00000000000c7805 */ /* 0x000fe4000001ff00 */
[----:B------:R-:W-:Y:S01]  /*01d0*/  ISETP.NE.AND P0, PT, R11, R0, PT ;  /* 0x000000000b00720c */ /* 0x000fe20003f05270 */
[----:B------:R-:W-:Y:S01]  /*01e0*/  IMAD.MOV.U32 R10, RZ, RZ, RZ ;  /* 0x000000ffff0a7224 */ /* 0x000fe200078e00ff */
[----:B------:R-:W-:Y:S02]  /*01f0*/  CS2R R8, SRZ ;  /* 0x0000000000087805 */ /* 0x000fe4000001ff00 */
[----:B------:R-:W-:Y:S01]  /*0200*/  CS2R R6, SRZ ;  /* 0x0000000000067805 */ /* 0x000fe2000001ff00 */
[----:B------:R-:W-:-:S02]  /*0210*/  IMAD.MOV.U32 R0, RZ, RZ, RZ ;  /* 0x000000ffff007224 */ /* 0x000fc400078e00ff */
[----:B------:R-:W-:-:S06]  /*0220*/  IMAD.IADD R16, R11, 0x1, -R4 ;  /* 0x000000010b107824 */ /* 0x000fcc00078e0a04 */
[----:B------:R-:W-:Y:S05]  /*0230*/  @!P0 BRA `(.L_x_3) ;  /* 0x0000000400bc8947 */ /* 0x000fea0003800000 */
[----:B------:R-:W0:Y:S01]  /*0240*/  LDCU.64 UR6, c[0x0][0x380] ;  /* 0x00007000ff0677ac */ /* 0x000e220008000a00 */
[----:B------:R-:W-:Y:S01]  /*0250*/  LOP3.LUT R2, R16, 0xfffffffe, RZ, 0xc0, !PT ;  /* 0xfffffffe10027812 */ /* 0x000fe200078ec0ff */
[----:B------:R-:W-:-:S04]  /*0260*/  IMAD.MOV.U32 R5, RZ, RZ, RZ ;  /* 0x000000ffff057224 */ /* 0x000fc800078e00ff */
[----:B------:R-:W-:Y:S01]  /*0270*/  IMAD.MOV R11, RZ, RZ, -R2 ;  /* 0x000000ffff0b7224 */ /* 0x000fe200078e0a02 */
[----:B0-----:R-:W-:-:S05]  /*0280*/  IADD3.X R15, P0, PT, R4, UR6, RZ, PT, !PT ;  /* 0x00000006040f7c10 */ /* 0x001fca000bf1e4ff */
[----:B------:R-:W-:-:S08]  /*0290*/  IMAD.X R3, RZ, RZ, UR7, P0 ;  /* 0x00000007ff037e24 */ /* 0x000fd000080e06ff */
.L_x_28:
[----:B------:R-:W-:-:S05]  /*02a0*/  IMAD.MOV.U32 R2, RZ, RZ, R15 ;  /* 0x000000ffff027224 */ /* 0x000fca00078e000f */
[----:B------:R-:W2:Y:S01]  /*02b0*/  LDG.E.U8 R15, desc[UR4][R2.64+-0x1] ;  /* 0xffffff04020f7981 */ /* 0x000ea2000c1e1100 */
[----:B------:R-:W-:Y:S01]  /*02c0*/  VIADD R11, R11, 0x2 ;  /* 0x000000020b0b7836 */ /* 0x000fe20000000000 */
[----:B------:R-:W-:Y:S04]  /*02d0*/  BSSY.RECONVERGENT B2, `(.L_x_4) ;  /* 0x0000030000027945 */ /* 0x000fe80003800200 */
[----:B------:R-:W-:Y:S02]  /*02e0*/  ISETP.NE.AND P0, PT, R11, RZ, PT ;  /* 0x000000ff0b00720c */ /* 0x000fe40003f05270 */
[----:B--2---:R-:W-:-:S13]  /*02f0*/  ISETP.GT.AND P1, PT, R15, 0x33, PT ;  /* 0x000000330f00780c */ /* 0x004fda0003f24270 */
[----:B------:R-:W-:Y:S05]  /*0300*/  @P1 BRA `(.L_x_5) ;  /* 0x0000000000481947 */ /* 0x000fea0003800000 */
[----:B------:R-:W-:-:S13]  /*0310*/  ISETP.GT.AND P1, PT, R15, 0x31, PT ;  /* 0x000000310f00780c */ /* 0x000fda0003f24270 */
[----:B------:R-:W-:Y:S05]  /*0320*/  @P1 BRA `(.L_x_6) ;  /* 0x0000000000201947 */ /* 0x000fea0003800000 */
[----:B------:R-:W-:-:S13]  /*0330*/  ISETP.NE.AND P1, PT, R15, 0x30, PT ;  /* 0x000000300f00780c */ /* 0x000fda0003f25270 */
[----:B------:R-:W-:Y:S05]  /*0340*/  @!P1 BRA `(.L_x_7) ;  /* 0x0000000000109947 */ /* 0x000fea0003800000 */
[----:B------:R-:W-:-:S13]  /*0350*/  ISETP.NE.AND P1, PT, R15, 0x31, PT ;  /* 0x000000310f00780c */ /* 0x000fda0003f25270 */
[----:B------:R-:W-:Y:S05]  /*0360*/  @P1 BRA `(.L_x_8) ;  /* 0x0000000000701947 */ /* 0x000fea0003800000 */
[----:B------:R-:W-:Y:S01]  /*0370*/  IADD3 R12, PT, PT, R12, 0x1, RZ ;  /* 0x000000010c0c7810 */ /* 0x000fe20007ffe0ff */
[----:B------:R-:W-:Y:S06]  /*0380*/  BRA `(.L_x_9) ;  /* 0x0000000000907947 */ /* 0x000fec0003800000 */
.L_x_7:
[----:B------:R-:W-:Y:S01]  /*0390*/  VIADD R5, R5, 0x1 ;  /* 0x0000000105057836 */ /* 0x000fe20000000000 */
[----:B------:R-:W-:Y:S06]  /*03a0*/  BRA `(.L_x_9) ;  /* 0x0000000000887947 */ /* 0x000fec0003800000 */
.L_x_6:
[----:B------:R-:W-:-:S13]  /*03b0*/  ISETP.NE.AND P1, PT, R15, 0x32, PT ;  /* 0x000000320f00780c */ /* 0x000fda0003f25270 */
[----:B------:R-:W-:Y:S05]  /*03c0*/  @!P1 BRA `(.L_x_10) ;  /* 0x0000000000109947 */ /* 0x000fea0003800000 */
[----:B------:R-:W-:-:S13]  /*03d0*/  ISETP.NE.AND P1, PT, R15, 0x33, PT ;  /* 0x000000330f00780c */ /* 0x000fda0003f25270 */
[----:B------:R-:W-:Y:S05]  /*03e0*/  @P1 BRA `(.L_x_8) ;  /* 0x0000000000501947 */ /* 0x000fea0003800000 */
[----:B------:R-:W-:Y:S01]  /*03f0*/  VIADD R9, R9, 0x1 ;  /* 0x0000000109097836 */ /* 0x000fe20000000000 */
[----:B------:R-:W-:Y:S06]  /*0400*/  BRA `(.L_x_9) ;  /* 0x0000000000707947 */ /* 0x000fec0003800000 */
.L_x_10:
[----:B------:R-:W-:Y:S01]  /*0410*/  VIADD R10, R10, 0x1 ;  /* 0x000000010a0a7836 */ /* 0x000fe20000000000 */
[----:B------:R-:W-:Y:S06]  /*0420*/  BRA `(.L_x_9) ;  /* 0x0000000000687947 */ /* 0x000fec0003800000 */
.L_x_5:
[----:B------:R-:W-:-:S13]  /*0430*/  ISETP.GT.AND P1, PT, R15, 0x35, PT ;  /* 0x000000350f00780c */ /* 0x000fda0003f24270 */
[----:B------:R-:W-:Y:S05]  /*0440*/  @P1 BRA `(.L_x_11) ;  /* 0x0000000000201947 */ /* 0x000fea0003800000 */
[----:B------:R-:W-:-:S13]  /*0450*/  ISETP.NE.AND P1, PT, R15, 0x34, PT ;  /* 0x000000340f00780c */ /* 0x000fda0003f25270 */
[----:B------:R-:W-:Y:S05]  /*0460*/  @!P1 BRA `(.L_x_12) ;  /* 0x0000000000109947 */ /* 0x000fea0003800000 */
[----:B------:R-:W-:-:S13]  /*0470*/  ISETP.NE.AND P1, PT, R15, 0x35, PT ;  /* 0x000000350f00780c */ /* 0x000fda0003f25270 */
[----:B------:R-:W-:Y:S05]  /*0480*/  @P1 BRA `(.L_x_8) ;  /* 0x0000000000281947 */ /* 0x000fea0003800000 */
[----:B------:R-:W-:Y:S01]  /*0490*/  VIADD R13, R13, 0x1 ;  /* 0x000000010d0d7836 */ /* 0x000fe20000000000 */
[----:B------:R-:W-:Y:S06]  /*04a0*/  BRA `(.L_x_9) ;  /* 0x0000000000487947 */ /* 0x000fec0003800000 */
.L_x_12:
[----:B------:R-:W-:Y:S01]  /*04b0*/  VIADD R14, R14, 0x1 ;  /* 0x000000010e0e7836 */ /* 0x000fe20000000000 */
[----:B------:R-:W-:Y:S06]  /*04c0*/  BRA `(.L_x_9) ;  /* 0x0000000000407947 */ /* 0x000fec0003800000 */
.L_x_11:
[----:B------:R-:W-:-:S13]  /*04d0*/  ISETP.NE.AND P1, PT, R15, 0x36, PT ;  /* 0x000000360f00780c */ /* 0x000fda0003f25270 */
[----:B------:R-:W-:Y:S05]  /*04e0*/  @!P1 BRA `(.L_x_13) ;  /* 0x0000000000349947 */ /* 0x000fea0003800000 */
[----:B------:R-:W-:-:S13]  /*04f0*/  ISETP.NE.AND P1, PT, R15, 0x37, PT ;  /* 0x000000370f00780c */ /* 0x000fda0003f25270 */
[----:B------:R-:W-:Y:S05]  /*0500*/  @!P1 BRA `(.L_x_14) ;  /* 0x0000000000249947 */ /* 0x000fea0003800000 */
[----:B------:R-:W-:-:S13]  /*0510*/  ISETP.NE.AND P1, PT, R15, 0x38, PT ;  /* 0x000000380f00780c */ /* 0x000fda0003f25270 */
[----:B------:R-:W-:Y:S05]  /*0520*/  @!P1 BRA `(.L_x_15) ;  /* 0x0000000000149947 */ /* 0x000fea0003800000 */
.L_x_8:
[----:B------:R-:W-:Y:S01]  /*0530*/  ISETP.NE.AND P1, PT, R15, 0x39, PT ;  /* 0x000000390f00780c */ /* 0x000fe20003f25270 */
[----:B------:R-:W-:-:S12]  /*0540*/  VIADD R15, R0, 0x1 ;  /* 0x00000001000f7836 */ /* 0x000fd80000000000 */
[----:B------:R-:W-:-:S05]  /*0550*/  @P1 IADD3 R15, PT, PT, R0, RZ, RZ ;  /* 0x000000ff000f1210 */ /* 0x000fca0007ffe0ff */
[----:B------:R-:W-:Y:S01]  /*0560*/  IMAD.MOV.U32 R0, RZ, RZ, R15 ;  /* 0x000000ffff007224 */ /* 0x000fe200078e000f */
[----:B------:R-:W-:Y:S06]  /*0570*/  BRA `(.L_x_9) ;  /* 0x0000000000147947 */ /* 0x000fec0003800000 */
.L_x_15:
[----:B------:R-:W-:Y:S01]  /*0580*/  VIADD R6, R6, 0x1 ;  /* 0x0000000106067836 */ /* 0x000fe20000000000 */
[----:B------:R-:W-:Y:S06]  /*0590*/  BRA `(.L_x_9) ;  /* 0x00000000000c7947 */ /* 0x000fec0003800000 */
.L_x_14:
[----:B------:R-:W-:Y:S01]  /*05a0*/  VIADD R7, R7, 0x1 ;  /* 0x0000000107077836 */ /* 0x000fe20000000000 */
[----:B------:R-:W-:Y:S06]  /*05b0*/  BRA `(.L_x_9) ;  /* 0x0000000000047947 */ /* 0x000fec0003800000 */
.L_x_13:
[----:B------:R-:W-:-:S07]  /*05c0*/  VIADD R8, R8, 0x1 ;  /* 0x0000000108087836 */ /* 0x000fce0000000000 */
.L_x_9:
[----:B------:R-:W-:Y:S05]  /*05d0*/  BSYNC.RECONVERGENT B2 ;  /* 0x0000000000027941 */ /* 0x000fea0003800200 */
.L_x_4:
[----:B------:R-:W2:Y:S01]  /*05e0*/  LDG.E.U8 R15, desc[UR4][R2.64] ;  /* 0x00000004020f7981 */ /* 0x000ea2000c1e1100 */
[----:B------:R-:W-:Y:S01]  /*05f0*/  BSSY.RECONVERGENT B2, `(.L_x_16) ;  /* 0x000002f000027945 */ /* 0x000fe20003800200 */
        /* <DEDUP_REMOVED lines=10> */
.L_x_19:
[----:B------:R-:W-:Y:S01]  /*06a0*/  VIADD R5, R5, 0x1 ;  /* 0x0000000105057836 */ /* 0x000fe20000000000 */
[----:B------:R-:W-:Y:S06]  /*06b0*/  BRA `(.L_x_21) ;  /* 0x0000000000887947 */ /* 0x000fec0003800000 */
.L_x_18:
[----:B------:R-:W-:-:S13]  /*06c0*/  ISETP.NE.AND P1, PT, R15, 0x32, PT ;  /* 0x000000320f00780c */ /* 0x000fda0003f25270 */
[----:B------:R-:W-:Y:S05]  /*06d0*/  @!P1 BRA `(.L_x_22) ;  /* 0x0000000000109947 */ /* 0x000fea0003800000 */
[----:B------:R-:W-:-:S13]  /*06e0*/  ISETP.NE.AND P1, PT, R15, 0x33, PT ;  /* 0x000000330f00780c */ /* 0x000fda0003f25270 */
[----:B------:R-:W-:Y:S05]  /*06f0*/  @P1 BRA `(.L_x_20) ;  /* 0x0000000000501947 */ /* 0x000fea0003800000 */
[----:B------:R-:W-:Y:S01]  /*0700*/  IADD3 R9, PT, PT, R9, 0x1, RZ ;  /* 0x0000000109097810 */ /* 0x000fe20007ffe0ff */
[----:B------:R-:W-:Y:S06]  /*0710*/  BRA `(.L_x_21) ;  /* 0x0000000000707947 */ /* 0x000fec0003800000 */
.L_x_22:
[----:B------:R-:W-:Y:S01]  /*0720*/  VIADD R10, R10, 0x1 ;  /* 0x000000010a0a7836 */ /* 0x000fe20000000000 */
[----:B------:R-:W-:Y:S06]  /*0730*/  BRA `(.L_x_21) ;  /* 0x0000000000687947 */ /* 0x000fec0003800000 */
.L_x_17:
        /* <DEDUP_REMOVED lines=8> */
.L_x_24:
[----:B------:R-:W-:Y:S01]  /*07c0*/  VIADD R14, R14, 0x1 ;  /* 0x000000010e0e7836 */ /* 0x000fe20000000000 */
[----:B------:R-:W-:Y:S06]  /*07d0*/  BRA `(.L_x_21) ;  /* 0x0000000000407947 */ /* 0x000fec0003800000 */
.L_x_23:
[----:B------:R-:W-:-:S13]  /*07e0*/  ISETP.NE.AND P1, PT, R15, 0x36, PT ;  /* 0x000000360f00780c */ /* 0x000fda0003f25270 */
[----:B------:R-:W-:Y:S05]  /*07f0*/  @!P1 BRA `(.L_x_25) ;  /* 0x0000000000349947 */ /* 0x000fea0003800000 */
[----:B------:R-:W-:-:S13]  /*0800*/  ISETP.NE.AND P1, PT, R15, 0x37, PT ;  /* 0x000000370f00780c */ /* 0x000fda0003f25270 */
[----:B------:R-:W-:Y:S05]  /*0810*/  @!P1 BRA `(.L_x_26) ;  /* 0x0000000000249947 */ /* 0x000fea0003800000 */
[----:B------:R-:W-:-:S13]  /*0820*/  ISETP.NE.AND P1, PT, R15, 0x38, PT ;  /* 0x000000380f00780c */ /* 0x000fda0003f25270 */
[----:B------:R-:W-:Y:S05]  /*0830*/  @!P1 BRA `(.L_x_27) ;  /* 0x0000000000149947 */ /* 0x000fea0003800000 */
.L_x_20:
[----:B------:R-:W-:Y:S01]  /*0840*/  ISETP.NE.AND P1, PT, R15, 0x39, PT ;  /* 0x000000390f00780c */ /* 0x000fe20003f25270 */
[----:B------:R-:W-:-:S12]  /*0850*/  VIADD R15, R0, 0x1 ;  /* 0x00000001000f7836 */ /* 0x000fd80000000000 */
[----:B------:R-:W-:-:S04]  /*0860*/  @P1 IMAD.MOV R15, RZ, RZ, R0 ;  /* 0x000000ffff0f1224 */ /* 0x000fc800078e0200 */
[----:B------:R-:W-:Y:S01]  /*0870*/  IMAD.MOV.U32 R0, RZ, RZ, R15 ;  /* 0x000000ffff007224 */ /* 0x000fe200078e000f */
[----:B------:R-:W-:Y:S06]  /*0880*/  BRA `(.L_x_21) ;  /* 0x0000000000147947 */ /* 0x000fec0003800000 */
.L_x_27:
[----:B------:R-:W-:Y:S01]  /*0890*/  IADD3 R6, PT, PT, R6, 0x1, RZ ;  /* 0x0000000106067810 */ /* 0x000fe20007ffe0ff */
[----:B------:R-:W-:Y:S06]  /*08a0*/  BRA `(.L_x_21) ;  /* 0x00000000000c7947 */ /* 0x000fec0003800000 */
.L_x_26:
[----:B------:R-:W-:Y:S01]  /*08b0*/  VIADD R7, R7, 0x1 ;  /* 0x0000000107077836 */ /* 0x000fe20000000000 */
[----:B------:R-:W-:Y:S06]  /*08c0*/  BRA `(.L_x_21) ;  /* 0x0000000000047947 */ /* 0x000fec0003800000 */
.L_x_25:
[----:B------:R-:W-:-:S07]  /*08d0*/  VIADD R8, R8, 0x1 ;  /* 0x0000000108087836 */ /* 0x000fce0000000000 */
.L_x_21:
[----:B------:R-:W-:Y:S05]  /*08e0*/  BSYNC.RECONVERGENT B2 ;  /* 0x0000000000027941 */ /* 0x000fea0003800200 */
.L_x_16:
[----:B------:R-:W-:Y:S01]  /*08f0*/  IADD3 R15, P1, PT, R2, 0x2, RZ ;  /* 0x00000002020f7810 */ /* 0x000fe20007f3e0ff */
[----:B------:R-:W-:-:S04]  /*0900*/  VIADD R4, R4, 0x2 ;  /* 0x0000000204047836 */ /* 0x000fc80000000000 */
[----:B------:R-:W-:Y:S01]  /*0910*/  IMAD.X R3, RZ, RZ, R3, P1 ;  /* 0x000000ffff037224 */ /* 0x000fe200008e0603 */
[----:B------:R-:W-:Y:S07]  /*0920*/  @P0 BRA `(.L_x_28) ;  /* 0xfffffff8005c0947 */ /* 0x000fee000383ffff */
.L_x_3:
[----:B------:R-:W-:Y:S05]  /*0930*/  BSYNC.RECONVERGENT B0 ;  /* 0x0000000000007941 */ /* 0x000fea0003800200 */
.L_x_2:
[----:B------:R-:W-:Y:S01]  /*0940*/  LOP3.LUT R3, R16, 0x1, RZ, 0xc0, !PT ;  /* 0x0000000110037812 */ /* 0x000fe200078ec0ff */
[----:B------:R-:W-:Y:S01]  /*0950*/  IMAD.MOV.U32 R2, RZ, RZ, R6 ;  /* 0x000000ffff027224 */ /* 0x000fe200078e0006 */
[----:B------:R-:W-:Y:S01]  /*0960*/  MOV R6, R8 ;  /* 0x0000000800067202 */ /* 0x000fe20000000f00 */
[----:B------:R-:W-:Y:S01]  /*0970*/  IMAD.MOV.U32 R8, RZ, RZ, R14 ;  /* 0x000000ffff087224 */ /* 0x000fe200078e000e */
[----:B------:R-:W-:Y:S01]  /*0980*/  ISETP.NE.U32.AND P0, PT, R3, 0x1, PT ;  /* 0x000000010300780c */ /* 0x000fe20003f05070 */
[----:B------:R-:W-:Y:S02]  /*0990*/  IMAD.MOV.U32 R3, RZ, RZ, R7 ;  /* 0x000000ffff037224 */ /* 0x000fe400078e0007 */
[----:B------:R-:W-:Y:S02]  /*09a0*/  IMAD.MOV.U32 R7, RZ, RZ, R13 ;  /* 0x000000ffff077224 */ /* 0x000fe400078e000d */
[----:B------:R-:W-:-:S08]  /*09b0*/  IMAD.MOV.U32 R15, RZ, RZ, R5 ;  /* 0x000000ffff0f7224 */ /* 0x000fd000078e0005 */
[----:B------:R-:W-:Y:S05]  /*09c0*/  @P0 BRA `(.L_x_1) ;  /* 0x0000000000c80947 */ /* 0x000fea0003800000 */
[----:B------:R-:W0:Y:S02]  /*09d0*/  LDCU.64 UR6, c[0x0][0x380] ;  /* 0x00007000ff0677ac */ /* 0x000e240008000a00 */
[----:B0-----:R-:W-:-:S05]  /*09e0*/  IADD3 R4, P0, PT, R4, UR6, RZ ;  /* 0x0000000604047c10 */ /* 0x001fca000ff1e0ff */
[----:B------:R-:W-:-:S05]  /*09f0*/  IMAD.X R5, RZ, RZ, UR7, P0 ;  /* 0x00000007ff057e24 */ /* 0x000fca00080e06ff */
[----:B------:R-:W2:Y:S02]  /*0a00*/  LDG.E.U8 R4, desc[UR4][R4.64] ;  /* 0x0000000404047981 */ /* 0x000ea4000c1e1100 */
        /* <DEDUP_REMOVED lines=10> */
.L_x_31:
[----:B------:R-:W-:Y:S01]  /*0ab0*/  VIADD R15, R15, 0x1 ;  /* 0x000000010f0f7836 */ /* 0x000fe20000000000 */
[----:B------:R-:W-:Y:S06]  /*0ac0*/  BRA `(.L_x_1) ;  /* 0x0000000000887947 */ /* 0x000fec0003800000 */
.L_x_30:
[----:B------:R-:W-:-:S13]  /*0ad0*/  ISETP.NE.AND P0, PT, R4, 0x32, PT ;  /* 0x000000320400780c */ /* 0x000fda0003f05270 */
[----:B------:R-:W-:Y:S05]  /*0ae0*/  @!P0 BRA `(.L_x_33) ;  /* 0x0000000000108947 */ /* 0x000fea0003800000 */
[----:B------:R-:W-:-:S13]  /*0af0*/  ISETP.NE.AND P0, PT, R4, 0x33, PT ;  /* 0x000000330400780c */ /* 0x000fda0003f05270 */
[----:B------:R-:W-:Y:S05]  /*0b00*/  @P0 BRA `(.L_x_32) ;  /* 0x0000000000500947 */ /* 0x000fea0003800000 */
[----:B------:R-:W-:Y:S01]  /*0b10*/  IADD3 R9, PT, PT, R9, 0x1, RZ ;  /* 0x0000000109097810 */ /* 0x000fe20007ffe0ff */
[----:B------:R-:W-:Y:S06]  /*0b20*/  BRA `(.L_x_1) ;  /* 0x0000000000707947 */ /* 0x000fec0003800000 */
.L_x_33:
[----:B------:R-:W-:Y:S01]  /*0b30*/  VIADD R10, R10, 0x1 ;  /* 0x000000010a0a7836 */ /* 0x000fe20000000000 */
[----:B------:R-:W-:Y:S06]  /*0b40*/  BRA `(.L_x_1) ;  /* 0x0000000000687947 */ /* 0x000fec0003800000 */
.L_x_29:
        /* <DEDUP_REMOVED lines=8> */
.L_x_35:
[----:B------:R-:W-:Y:S01]  /*0bd0*/  VIADD R8, R8, 0x1 ;  /* 0x0000000108087836 */ /* 0x000fe20000000000 */
[----:B------:R-:W-:Y:S06]  /*0be0*/  BRA `(.L_x_1) ;  /* 0x0000000000407947 */ /* 0x000fec0003800000 */
.L_x_34:
[----:B------:R-:W-:-:S13]  /*0bf0*/  ISETP.NE.AND P0, PT, R4, 0x36, PT ;  /* 0x000000360400780c */ /* 0x000fda0003f05270 */
[----:B------:R-:W-:Y:S05]  /*0c00*/  @!P0 BRA `(.L_x_36) ;  /* 0x0000000000348947 */ /* 0x000fea0003800000 */
[----:B------:R-:W-:-:S13]  /*0c10*/  ISETP.NE.AND P0, PT, R4, 0x37, PT ;  /* 0x000000370400780c */ /* 0x000fda0003f05270 */
[----:B------:R-:W-:Y:S05]  /*0c20*/  @!P0 BRA `(.L_x_37) ;  /* 0x0000000000248947 */ /* 0x000fea0003800000 */
[----:B------:R-:W-:-:S13]  /*0c30*/  ISETP.NE.AND P0, PT, R4, 0x38, PT ;  /* 0x000000380400780c */ /* 0x000fda0003f05270 */
[----:B------:R-:W-:Y:S05]  /*0c40*/  @!P0 BRA `(.L_x_38) ;  /* 0x0000000000148947 */ /* 0x000fea0003800000 */
.L_x_32:
[----:B------:R-:W-:Y:S01]  /*0c50*/  ISETP.NE.AND P0, PT, R4, 0x39, PT ;  /* 0x000000390400780c */ /* 0x000fe20003f05270 */
[----:B------:R-:W-:-:S12]  /*0c60*/  VIADD R4, R0, 0x1 ;  /* 0x0000000100047836 */ /* 0x000fd80000000000 */
[----:B------:R-:W-:-:S04]  /*0c70*/  @P0 IMAD.MOV R4, RZ, RZ, R0 ;  /* 0x000000ffff040224 */ /* 0x000fc800078e0200 */
[----:B------:R-:W-:Y:S01]  /*0c80*/  IMAD.MOV.U32 R0, RZ, RZ, R4 ;  /* 0x000000ffff007224 */ /* 0x000fe200078e0004 */
[----:B------:R-:W-:Y:S06]  /*0c90*/  BRA `(.L_x_1) ;  /* 0x0000000000147947 */ /* 0x000fec0003800000 */
.L_x_38:
[----:B------:R-:W-:Y:S01]  /*0ca0*/  IADD3 R2, PT, PT, R2, 0x1, RZ ;  /* 0x0000000102027810 */ /* 0x000fe20007ffe0ff */
[----:B------:R-:W-:Y:S06]  /*0cb0*/  BRA `(.L_x_1) ;  /* 0x00000000000c7947 */ /* 0x000fec0003800000 */
.L_x_37:
[----:B------:R-:W-:Y:S01]  /*0cc0*/  VIADD R3, R3, 0x1 ;  /* 0x0000000103037836 */ /* 0x000fe20000000000 */
[----:B------:R-:W-:Y:S06]  /*0cd0*/  BRA `(.L_x_1) ;  /* 0x0000000000047947 */ /* 0x000fec0003800000 */
.L_x_36:
[----:B------:R-:W-:-:S07]  /*0ce0*/  VIADD R6, R6, 0x1 ;  /* 0x0000000106067836 */ /* 0x000fce0000000000 */
.L_x_1:
[----:B------:R-:W-:Y:S05]  /*0cf0*/  BSYNC.RECONVERGENT B1 ;  /* 0x0000000000017941 */ /* 0x000fea0003800200 */
.L_x_0:
[----:B------:R-:W0:Y:S02]  /*0d00*/  LDC.64 R4, c[0x0][0x388] ;  /* 0x0000e200ff047b82 */ /* 0x000e240000000a00 */
[----:B0-----:R-:W2:Y:S04]  /*0d10*/  LDG.E R14, desc[UR4][R4.64] ;  /* 0x00000004040e7981 */ /* 0x001ea8000c1e1900 */
[----:B------:R-:W3:Y:S04]  /*0d20*/  LDG.E R17, desc[UR4][R4.64+0x4] ;  /* 0x0000040404117981 */ /* 0x000ee8000c1e1900 */
[----:B------:R-:W4:Y:S04]  /*0d30*/  LDG.E R19, desc[UR4][R4.64+0x8] ;  /* 0x0000080404137981 */ /* 0x000f28000c1e1900 */
[----:B------:R-:W5:Y:S04]  /*0d40*/  LDG.E R16, desc[UR4][R4.64+0xc] ;  /* 0x00000c0404107981 */ /* 0x000f68000c1e1900 */
[----:B------:R-:W5:Y:S04]  /*0d50*/  LDG.E R21, desc[UR4][R4.64+0x10] ;  /* 0x0000100404157981 */ /* 0x000f68000c1e1900 */
[----:B------:R-:W5:Y:S04]  /*0d60*/  LDG.E R18, desc[UR4][R4.64+0x14] ;  /* 0x0000140404127981 */ /* 0x000f68000c1e1900 */
[----:B------:R-:W5:Y:S04]  /*0d70*/  LDG.E R23, desc[UR4][R4.64+0x18] ;  /* 0x0000180404177981 */ /* 0x000f68000c1e1900 */
[----:B------:R-:W5:Y:S04]  /*0d80*/  LDG.E R20, desc[UR4][R4.64+0x1c] ;  /* 0x00001c0404147981 */ /* 0x000f68000c1e1900 */
[----:B------:R-:W5:Y:S04]  /*0d90*/  LDG.E R13, desc[UR4][R4.64+0x20] ;  /* 0x00002004040d7981 */ /* 0x000f68000c1e1900 */
[----:B------:R-:W5:Y:S01]  /*0da0*/  LDG.E R11, desc[UR4][R4.64+0x24] ;  /* 0x00002404040b7981 */ /* 0x000f62000c1e1900 */
[----:B--2---:R-:W-:-:S02]  /*0db0*/  IMAD.IADD R15, R14, 0x1, R15 ;  /* 0x000000010e0f7824 */ /* 0x004fc400078e020f */
[----:B---3--:R-:W-:-:S03]  /*0dc0*/  IMAD.IADD R17, R17, 0x1, R12 ;  /* 0x0000000111117824 */ /* 0x008fc600078e020c */
[----:B------:R-:W-:Y:S01]  /*0dd0*/  STG.E desc[UR4][R4.64], R15 ;  /* 0x0000000f04007986 */ /* 0x000fe2000c101904 */
[----:B----4-:R-:W-:-:S03]  /*0de0*/  IMAD.IADD R19, R19, 0x1, R10 ;  /* 0x0000000113137824 */ /* 0x010fc600078e020a */
[----:B------:R-:W-:Y:S01]  /*0df0*/  STG.E desc[UR4][R4.64+0x4], R17 ;  /* 0x0000041104007986 */ /* 0x000fe2000c101904 */
[----:B-----5:R-:W-:-:S03]  /*0e00*/  IMAD.IADD R9, R16, 0x1, R9 ;  /* 0x0000000110097824 */ /* 0x020fc600078e0209 */
[----:B------:R-:W-:Y:S01]  /*0e10*/  STG.E desc[UR4][R4.64+0x8], R19 ;  /* 0x0000081304007986 */ /* 0x000fe2000c101904 */
[----:B------:R-:W-:-:S03]  /*0e20*/  IADD3 R21, PT, PT, R21, R8, RZ ;  /* 0x0000000815157210 */ /* 0x000fc60007ffe0ff */
[----:B------:R-:W-:Y:S01]  /*0e30*/  STG.E desc[UR4][R4.64+0xc], R9 ;  /* 0x00000c0904007986 */ /* 0x000fe2000c101904 */
[----:B------:R-:W-:-:S03]  /*0e40*/  IMAD.IADD R7, R18, 0x1, R7 ;  /* 0x0000000112077824 */ /* 0x000fc600078e0207 */
        /* <DEDUP_REMOVED lines=8> */
[----:B------:R-:W-:Y:S04]  /*0ed0*/  STG.E desc[UR4][R4.64+0x20], R13 ;  /* 0x0000200d04007986 */ /* 0x000fe8000c101904 */
[----:B------:R-:W-:Y:S01]  /*0ee0*/  STG.E desc[UR4][R4.64+0x24], R11 ;  /* 0x0000240b04007986 */ /* 0x000fe2000c101904 */
[----:B------:R-:W-:Y:S05]  /*0ef0*/  EXIT ;  /* 0x000000000000794d */ /* 0x000fea0003800000 */
.L_x_39:
[----:B------:R-:W-:-:S00]  /*0f00*/  BRA `(.L_x_39) ;  /* 0xfffffffc00fc7947 */ /* 0x000fc0000383ffff */
[----:B------:R-:W-:-:S00]  /*0f10*/  NOP ;  /* 0x0000000000007918 */ /* 0x000fc00000000000 */
        /* <DEDUP_REMOVED lines=14> */
.L_x_40:


//--------------------- .nv.shared.reserved.0     --------------------------
	.section	.nv.shared.reserved.0,"aw",@nobits
	.weak		__nv_reservedSMEM_offset_0_alias
	.size		__nv_reservedSMEM_offset_0_alias, 0, 64
	.other		__nv_reservedSMEM_offset_0_alias,@"STO_CUDA_RESERVED_SHARED STV_DEFAULT"
__nv_reservedSMEM_offset_0_alias:
	.zero		0
	.zero		64


//--------------------- .nv.constant0._Z14calc_histogramPcPjjf --------------------------
	.section	.nv.constant0._Z14calc_histogramPcPjjf,"a",@progbits
	.sectionflags	@""
	.align	4
.nv.constant0._Z14calc_histogramPcPjjf:
	.zero		920


//--------------------- SYMBOLS --------------------------

	.type		.nv.reservedSmem.offset0,@object
	.size		.nv.reservedSmem.offset0,0x4
